	.headerflags	@"EF_CUDA_TEXMODE_UNIFIED EF_CUDA_64BIT_ADDRESS EF_CUDA_ACCELERATORS EF_CUDA_SM90 EF_CUDA_VIRTUAL_SM(EF_CUDA_SM90)"
	.elftype	@"ET_EXEC"


//--------------------- .nv.info                  --------------------------
	.section	.nv.info,"",@"SHT_CUDA_INFO"
	.align	4


	//----- nvinfo : EIATTR_REGCOUNT
	.align		4
        /*0000*/ 	.byte	0x04, 0x2f
        /*0002*/ 	.short	(.L_1 - .L_0)
	.align		4
.L_0:
        /*0004*/ 	.word	index@(triton_poi_fused_add_0)
        /*0008*/ 	.word	0x00000010


	//----- nvinfo : EIATTR_MIN_STACK_SIZE
	.align		4
.L_1:
        /*000c*/ 	.byte	0x04, 0x12
        /*000e*/ 	.short	(.L_3 - .L_2)
	.align		4
.L_2:
        /*0010*/ 	.word	index@(triton_poi_fused_add_0)
        /*0014*/ 	.word	0x00000000


	//----- nvinfo : EIATTR_FRAME_SIZE
	.align		4
.L_3:
        /*0018*/ 	.byte	0x04, 0x11
        /*001a*/ 	.short	(.L_5 - .L_4)
	.align		4
.L_4:
        /*001c*/ 	.word	index@(triton_poi_fused_add_0)
        /*0020*/ 	.word	0x00000000


	//----- nvinfo : EIATTR_MIN_STACK_SIZE
	.align		4
.L_5:
        /*0024*/ 	.byte	0x04, 0x12
        /*0026*/ 	.short	(.L_7 - .L_6)
	.align		4
.L_6:
        /*0028*/ 	.word	index@(triton_poi_fused_add_0)
        /*002c*/ 	.word	0x00000000
.L_7:


//--------------------- .nv.info.triton_poi_fused_add_0 --------------------------
	.section	.nv.info.triton_poi_fused_add_0,"",@"SHT_CUDA_INFO"
	.sectionflags	@""
	.align	4


	//----- nvinfo : EIATTR_CUDA_API_VERSION
	.align		4
        /*0000*/ 	.byte	0x04, 0x37
        /*0002*/ 	.short	(.L_9 - .L_8)
.L_8:
        /*0004*/ 	.word	0x0000007c


	//----- nvinfo : EIATTR_KPARAM_INFO
	.align		4
.L_9:
        /*0008*/ 	.byte	0x04, 0x17
        /*000a*/ 	.short	(.L_11 - .L_10)
.L_10:
        /*000c*/ 	.word	0x00000000
        /*0010*/ 	.short	0x0003
        /*0012*/ 	.short	0x0018
        /*0014*/ 	.byte	0x00, 0xf0, 0x11, 0x00


	//----- nvinfo : EIATTR_KPARAM_INFO
	.align		4
.L_11:
        /*0018*/ 	.byte	0x04, 0x17
        /*001a*/ 	.short	(.L_13 - .L_12)
.L_12:
        /*001c*/ 	.word	0x00000000
        /*0020*/ 	.short	0x0002
        /*0022*/ 	.short	0x0010
        /*0024*/ 	.byte	0x00, 0xf4, 0x21, 0x00


	//----- nvinfo : EIATTR_KPARAM_INFO
	.align		4
.L_13:
        /*0028*/ 	.byte	0x04, 0x17
        /*002a*/ 	.short	(.L_15 - .L_14)
.L_14:
        /*002c*/ 	.word	0x00000000
        /*0030*/ 	.short	0x0001
        /*0032*/ 	.short	0x0008
        /*0034*/ 	.byte	0x00, 0xf4, 0x21, 0x00


	//----- nvinfo : EIATTR_KPARAM_INFO
	.align		4
.L_15:
        /*0038*/ 	.byte	0x04, 0x17
        /*003a*/ 	.short	(.L_17 - .L_16)
.L_16:
        /*003c*/ 	.word	0x00000000
        /*0040*/ 	.short	0x0000
        /*0042*/ 	.short	0x0000
        /*0044*/ 	.byte	0x00, 0xf4, 0x21, 0x00


	//----- nvinfo : EIATTR_SPARSE_MMA_MASK
	.align		4
.L_17:
        /*0048*/ 	.byte	0x03, 0x50
        /*004a*/ 	.short	0x0000


	//----- nvinfo : EIATTR_MAXREG_COUNT
	.align		4
        /*004c*/ 	.byte	0x03, 0x1b
        /*004e*/ 	.short	0x00ff


	//----- nvinfo : EIATTR_EXIT_INSTR_OFFSETS
	.align		4
        /*0050*/ 	.byte	0x04, 0x1c
        /*0052*/ 	.short	(.L_19 - .L_18)


	//   ....[0]....
.L_18:
        /*0054*/ 	.word	0x00000190


	//   ....[1]....
        /*0058*/ 	.word	0x000001b0


	//----- nvinfo : EIATTR_REQNTID
	.align		4
.L_19:
        /*005c*/ 	.byte	0x04, 0x10
        /*005e*/ 	.short	(.L_21 - .L_20)
.L_20:
        /*0060*/ 	.word	0x00000020
        /*0064*/ 	.word	0x00000001
        /*0068*/ 	.word	0x00000001


	//----- nvinfo : EIATTR_CBANK_PARAM_SIZE
	.align		4
.L_21:
        /*006c*/ 	.byte	0x03, 0x19
        /*006e*/ 	.short	0x001c


	//----- nvinfo : EIATTR_PARAM_CBANK
	.align		4
        /*0070*/ 	.byte	0x04, 0x0a
        /*0072*/ 	.short	(.L_23 - .L_22)
	.align		4
.L_22:
        /*0074*/ 	.word	index@(.nv.constant0.triton_poi_fused_add_0)
        /*0078*/ 	.short	0x0210
        /*007a*/ 	.short	0x001c


	//----- nvinfo : EIATTR_SW_WAR
	.align		4
.L_23:
        /*007c*/ 	.byte	0x04, 0x36
        /*007e*/ 	.short	(.L_25 - .L_24)
.L_24:
        /*0080*/ 	.word	0x00000008
.L_25:


//--------------------- .nv.callgraph             --------------------------
	.section	.nv.callgraph,"",@"SHT_CUDA_CALLGRAPH"
	.align	4
	.sectionentsize	8
	.align		4
        /*0000*/ 	.word	0x00000000
	.align		4
        /*0004*/ 	.word	0xffffffff
	.align		4
        /*0008*/ 	.word	0x00000000
	.align		4
        /*000c*/ 	.word	0xfffffffe
	.align		4
        /*0010*/ 	.word	0x00000000
	.align		4
        /*0014*/ 	.word	0xfffffffd
	.align		4
        /*0018*/ 	.word	0x00000000
	.align		4
        /*001c*/ 	.word	0xfffffffc


//--------------------- .text.triton_poi_fused_add_0 --------------------------
	.section	.text.triton_poi_fused_add_0,"ax",@progbits
	.align	128
        .global         triton_poi_fused_add_0
        .type           triton_poi_fused_add_0,@function
        .size           triton_poi_fused_add_0,(.L_x_1 - triton_poi_fused_add_0)
        .other          triton_poi_fused_add_0,@"STO_CUDA_ENTRY STV_DEFAULT"
triton_poi_fused_add_0:
.text.triton_poi_fused_add_0:
[----:B------:R-:W0:Y:S02]  /*0000*/  LDC R1, c[0x0][0x28] ;  /* 0x00000a00ff017b82 */ /* 0x000e240000000800 */
[----:B------:R-:W1:Y:S01]  /*0010*/  S2R R0, SR_TID.X ;  /* 0x0000000000007919 */ /* 0x000e620000002100 */
[----:B------:R-:W2:Y:S01]  /*0020*/  LDC.64 R4, c[0x0][0x218] ;  /* 0x00008600ff047b82 */ /* 0x000ea20000000a00 */
[----:B------:R-:W-:Y:S02]  /*0030*/  CS2R R10, SRZ ;  /* 0x00000000000a7805 */ /* 0x000fe4000001ff00 */
[----:B------:R-:W-:Y:S01]  /*0040*/  CS2R R12, SRZ ;  /* 0x00000000000c7805 */ /* 0x000fe2000001ff00 */
[----:B------:R-:W3:Y:S01]  /*0050*/  S2R R9, SR_CTAID.X ;  /* 0x0000000000097919 */ /* 0x000ee20000002500 */
[----:B------:R-:W-:-:S03]  /*0060*/  ULDC.64 UR4, c[0x0][0x208] ;  /* 0x0000820000047ab9 */ /* 0x000fc60000000a00 */
[----:B------:R-:W4:Y:S01]  /*0070*/  LDC.64 R2, c[0x0][0x210] ;  /* 0x00008400ff027b82 */ /* 0x000f220000000a00 */
[----:B-1----:R-:W-:Y:S01]  /*0080*/  IMAD.SHL.U32 R0, R0, 0x2, RZ ;  /* 0x0000000200007824 */ /* 0x002fe200078e00ff */
[----:B---3--:R-:W-:-:S04]  /*0090*/  SHF.R.S32.HI R6, RZ, 0x19, R9 ;  /* 0x00000019ff067819 */ /* 0x008fc80000011409 */
[----:B------:R-:W-:-:S05]  /*00a0*/  LOP3.LUT R0, R0, 0x3e, RZ, 0xc0, !PT ;  /* 0x0000003e00007812 */ /* 0x000fca00078ec0ff */
[----:B------:R-:W-:Y:S01]  /*00b0*/  IMAD R9, R9, 0x40, R0 ;  /* 0x0000004009097824 */ /* 0x000fe200078e0200 */
[----:B------:R-:W-:-:S03]  /*00c0*/  SGXT R0, R6, 0x1 ;  /* 0x000000010600781a */ /* 0x000fc60000000200 */
[C---:B----4-:R-:W-:Y:S01]  /*00d0*/  IMAD.WIDE R2, R9.reuse, 0x4, R2 ;  /* 0x0000000409027825 */ /* 0x050fe200078e0202 */
[----:B------:R-:W-:Y:S02]  /*00e0*/  LEA.HI R0, R0, R9, RZ, 0x4 ;  /* 0x0000000900007211 */ /* 0x000fe400078f20ff */
[----:B------:R-:W-:Y:S02]  /*00f0*/  ISETP.GE.AND P0, PT, R9, 0x40, PT ;  /* 0x000000400900780c */ /* 0x000fe40003f06270 */
[----:B------:R-:W-:-:S05]  /*0100*/  LOP3.LUT R0, R0, 0xfffffff0, RZ, 0xc0, !PT ;  /* 0xfffffff000007812 */ /* 0x000fca00078ec0ff */
[----:B------:R-:W-:-:S04]  /*0110*/  IMAD.IADD R7, R9, 0x1, -R0 ;  /* 0x0000000109077824 */ /* 0x000fc800078e0a00 */
[----:B--2---:R-:W-:Y:S02]  /*0120*/  IMAD.WIDE R4, R7, 0x4, R4 ;  /* 0x0000000407047825 */ /* 0x004fe400078e0204 */
[----:B------:R-:W2:Y:S01]  /*0130*/  @!P0 LDG.E.64 R10, desc[UR4][R2.64] ;  /* 0x00000004020a8981 */ /* 0x000ea2000c1e1b00 */
[----:B------:R-:W1:Y:S03]  /*0140*/  LDC.64 R6, c[0x0][0x220] ;  /* 0x00008800ff067b82 */ /* 0x000e660000000a00 */
[----:B------:R-:W2:Y:S01]  /*0150*/  @!P0 LDG.E.EL.64 R12, desc[UR4][R4.64] ;  /* 0x00000004040c8981 */ /* 0x000ea2000c2e1b00 */
[----:B-1----:R-:W-:-:S04]  /*0160*/  IMAD.WIDE R6, R9, 0x4, R6 ;  /* 0x0000000409067825 */ /* 0x002fc800078e0206 */
[----:B--2---:R-:W-:Y:S01]  /*0170*/  FADD R10, R12, R10 ;  /* 0x0000000a0c0a7221 */ /* 0x004fe20000000000 */
[----:B------:R-:W-:Y:S01]  /*0180*/  FADD R11, R13, R11 ;  /* 0x0000000b0d0b7221 */ /* 0x000fe20000000000 */
[----:B------:R-:W-:Y:S06]  /*0190*/  @P0 EXIT ;  /* 0x000000000000094d */ /* 0x000fec0003800000 */
[----:B------:R-:W-:Y:S01]  /*01a0*/  STG.E.64 desc[UR4][R6.64], R10 ;  /* 0x0000000a06007986 */ /* 0x000fe2000c101b04 */
[----:B------:R-:W-:Y:S05]  /*01b0*/  EXIT ;  /* 0x000000000000794d */ /* 0x000fea0003800000 */
.L_x_0:
[----:B------:R-:W-:-:S00]  /*01c0*/  BRA `(.L_x_0) ;  /* 0xfffffffc00fc7947 */ /* 0x000fc0000383ffff */
[----:B------:R-:W-:-:S00]  /*01d0*/  NOP ;  /* 0x0000000000007918 */ /* 0x000fc00000000000 */
        /* <DEDUP_REMOVED lines=10> */
.L_x_1:


//--------------------- .nv.constant0.triton_poi_fused_add_0 --------------------------
	.section	.nv.constant0.triton_poi_fused_add_0,"a",@progbits
	.sectionflags	@""
	.align	4
.nv.constant0.triton_poi_fused_add_0:
	.zero		556
